	.headerflags	@"EF_CUDA_TEXMODE_UNIFIED EF_CUDA_64BIT_ADDRESS EF_CUDA_ACCELERATORS EF_CUDA_SM90 EF_CUDA_VIRTUAL_SM(EF_CUDA_SM90)"
	.elftype	@"ET_EXEC"


//--------------------- .nv.info                  --------------------------
	.section	.nv.info,"",@"SHT_CUDA_INFO"
	.align	4


	//----- nvinfo : EIATTR_REGCOUNT
	.align		4
        /*0000*/ 	.byte	0x04, 0x2f
        /*0002*/ 	.short	(.L_1 - .L_0)
	.align		4
.L_0:
        /*0004*/ 	.word	index@(triton_poi_fused_convolution_relu_12)
        /*0008*/ 	.word	0x0000000c


	//----- nvinfo : EIATTR_MIN_STACK_SIZE
	.align		4
.L_1:
        /*000c*/ 	.byte	0x04, 0x12
        /*000e*/ 	.short	(.L_3 - .L_2)
	.align		4
.L_2:
        /*0010*/ 	.word	index@(triton_poi_fused_convolution_relu_12)
        /*0014*/ 	.word	0x00000000


	//----- nvinfo : EIATTR_FRAME_SIZE
	.align		4
.L_3:
        /*0018*/ 	.byte	0x04, 0x11
        /*001a*/ 	.short	(.L_5 - .L_4)
	.align		4
.L_4:
        /*001c*/ 	.word	index@(triton_poi_fused_convolution_relu_12)
        /*0020*/ 	.word	0x00000000


	//----- nvinfo : EIATTR_MIN_STACK_SIZE
	.align		4
.L_5:
        /*0024*/ 	.byte	0x04, 0x12
        /*0026*/ 	.short	(.L_7 - .L_6)
	.align		4
.L_6:
        /*0028*/ 	.word	index@(triton_poi_fused_convolution_relu_12)
        /*002c*/ 	.word	0x00000000
.L_7:


//--------------------- .nv.info.triton_poi_fused_convolution_relu_12 --------------------------
	.section	.nv.info.triton_poi_fused_convolution_relu_12,"",@"SHT_CUDA_INFO"
	.sectionflags	@""
	.align	4


	//----- nvinfo : EIATTR_CUDA_API_VERSION
	.align		4
        /*0000*/ 	.byte	0x04, 0x37
        /*0002*/ 	.short	(.L_9 - .L_8)
.L_8:
        /*0004*/ 	.word	0x0000007c


	//----- nvinfo : EIATTR_KPARAM_INFO
	.align		4
.L_9:
        /*0008*/ 	.byte	0x04, 0x17
        /*000a*/ 	.short	(.L_11 - .L_10)
.L_10:
        /*000c*/ 	.word	0x00000000
        /*0010*/ 	.short	0x0002
        /*0012*/ 	.short	0x0010
        /*0014*/ 	.byte	0x00, 0xf0, 0x11, 0x00


	//----- nvinfo : EIATTR_KPARAM_INFO
	.align		4
.L_11:
        /*0018*/ 	.byte	0x04, 0x17
        /*001a*/ 	.short	(.L_13 - .L_12)
.L_12:
        /*001c*/ 	.word	0x00000000
        /*0020*/ 	.short	0x0001
        /*0022*/ 	.short	0x0008
        /*0024*/ 	.byte	0x00, 0xf4, 0x21, 0x00


	//----- nvinfo : EIATTR_KPARAM_INFO
	.align		4
.L_13:
        /*0028*/ 	.byte	0x04, 0x17
        /*002a*/ 	.short	(.L_15 - .L_14)
.L_14:
        /*002c*/ 	.word	0x00000000
        /*0030*/ 	.short	0x0000
        /*0032*/ 	.short	0x0000
        /*0034*/ 	.byte	0x00, 0xf4, 0x21, 0x00


	//----- nvinfo : EIATTR_SPARSE_MMA_MASK
	.align		4
.L_15:
        /*0038*/ 	.byte	0x03, 0x50
        /*003a*/ 	.short	0x0000


	//----- nvinfo : EIATTR_MAXREG_COUNT
	.align		4
        /*003c*/ 	.byte	0x03, 0x1b
        /*003e*/ 	.short	0x00ff


	//----- nvinfo : EIATTR_EXIT_INSTR_OFFSETS
	.align		4
        /*0040*/ 	.byte	0x04, 0x1c
        /*0042*/ 	.short	(.L_17 - .L_16)


	//   ....[0]....
.L_16:
        /*0044*/ 	.word	0x000001b0


	//   ....[1]....
        /*0048*/ 	.word	0x000001d0


	//----- nvinfo : EIATTR_REQNTID
	.align		4
.L_17:
        /*004c*/ 	.byte	0x04, 0x10
        /*004e*/ 	.short	(.L_19 - .L_18)
.L_18:
        /*0050*/ 	.word	0x00000080
        /*0054*/ 	.word	0x00000001
        /*0058*/ 	.word	0x00000001


	//----- nvinfo : EIATTR_CBANK_PARAM_SIZE
	.align		4
.L_19:
        /*005c*/ 	.byte	0x03, 0x19
        /*005e*/ 	.short	0x0014


	//----- nvinfo : EIATTR_PARAM_CBANK
	.align		4
        /*0060*/ 	.byte	0x04, 0x0a
        /*0062*/ 	.short	(.L_21 - .L_20)
	.align		4
.L_20:
        /*0064*/ 	.word	index@(.nv.constant0.triton_poi_fused_convolution_relu_12)
        /*0068*/ 	.short	0x0210
        /*006a*/ 	.short	0x0014


	//----- nvinfo : EIATTR_SW_WAR
	.align		4
.L_21:
        /*006c*/ 	.byte	0x04, 0x36
        /*006e*/ 	.short	(.L_23 - .L_22)
.L_22:
        /*0070*/ 	.word	0x00000008
.L_23:


//--------------------- .nv.callgraph             --------------------------
	.section	.nv.callgraph,"",@"SHT_CUDA_CALLGRAPH"
	.align	4
	.sectionentsize	8
	.align		4
        /*0000*/ 	.word	0x00000000
	.align		4
        /*0004*/ 	.word	0xffffffff
	.align		4
        /*0008*/ 	.word	0x00000000
	.align		4
        /*000c*/ 	.word	0xfffffffe
	.align		4
        /*0010*/ 	.word	0x00000000
	.align		4
        /*0014*/ 	.word	0xfffffffd
	.align		4
        /*0018*/ 	.word	0x00000000
	.align		4
        /*001c*/ 	.word	0xfffffffc


//--------------------- .text.triton_poi_fused_convolution_relu_12 --------------------------
	.section	.text.triton_poi_fused_convolution_relu_12,"ax",@progbits
	.align	128
        .global         triton_poi_fused_convolution_relu_12
        .type           triton_poi_fused_convolution_relu_12,@function
        .size           triton_poi_fused_convolution_relu_12,(.L_x_1 - triton_poi_fused_convolution_relu_12)
        .other          triton_poi_fused_convolution_relu_12,@"STO_CUDA_ENTRY STV_DEFAULT"
triton_poi_fused_convolution_relu_12:
.text.triton_poi_fused_convolution_relu_12:
[----:B------:R-:W0:Y:S02]  /*0000*/  LDC R1, c[0x0][0x28] ;  /* 0x00000a00ff017b82 */ /* 0x000e240000000800 */
[----:B------:R-:W1:Y:S01]  /*0010*/  S2R R0, SR_TID.X ;  /* 0x0000000000007919 */ /* 0x000e620000002100 */
[----:B------:R-:W2:Y:S01]  /*0020*/  LDC.64 R2, c[0x0][0x210] ;  /* 0x00008400ff027b82 */ /* 0x000ea20000000a00 */
[----:B------:R-:W-:Y:S01]  /*0030*/  ULDC.64 UR4, c[0x0][0x208] ;  /* 0x0000820000047ab9 */ /* 0x000fe20000000a00 */
[----:B------:R-:W3:Y:S06]  /*0040*/  S2R R7, SR_CTAID.X ;  /* 0x0000000000077919 */ /* 0x000eec0000002500 */
[----:B------:R-:W4:Y:S01]  /*0050*/  LDC.64 R4, c[0x0][0x218] ;  /* 0x00008600ff047b82 */ /* 0x000f220000000a00 */
[----:B-1----:R-:W-:Y:S01]  /*0060*/  IMAD.SHL.U32 R0, R0, 0x2, RZ ;  /* 0x0000000200007824 */ /* 0x002fe200078e00ff */
[----:B---3--:R-:W-:-:S04]  /*0070*/  SHF.R.S32.HI R6, RZ, 0x17, R7 ;  /* 0x00000017ff067819 */ /* 0x008fc80000011407 */
[----:B------:R-:W-:-:S05]  /*0080*/  LOP3.LUT R0, R0, 0xfe, RZ, 0xc0, !PT ;  /* 0x000000fe00007812 */ /* 0x000fca00078ec0ff */
[----:B------:R-:W-:Y:S01]  /*0090*/  IMAD R7, R7, 0x100, R0 ;  /* 0x0000010007077824 */ /* 0x000fe200078e0200 */
[----:B------:R-:W-:-:S03]  /*00a0*/  SGXT R0, R6, 0x1 ;  /* 0x000000010600781a */ /* 0x000fc60000000200 */
[C---:B--2---:R-:W-:Y:S01]  /*00b0*/  IMAD.WIDE R2, R7.reuse, 0x4, R2 ;  /* 0x0000000407027825 */ /* 0x044fe200078e0202 */
[----:B------:R-:W-:Y:S02]  /*00c0*/  LEA.HI R0, R0, R7, RZ, 0x8 ;  /* 0x0000000700007211 */ /* 0x000fe400078f40ff */
[----:B------:R-:W-:Y:S02]  /*00d0*/  ISETP.GE.AND P2, PT, R7, 0x400, PT ;  /* 0x000004000700780c */ /* 0x000fe40003f46270 */
[----:B------:R-:W-:-:S05]  /*00e0*/  LOP3.LUT R0, R0, 0xffffff00, RZ, 0xc0, !PT ;  /* 0xffffff0000007812 */ /* 0x000fca00078ec0ff */
[----:B------:R-:W-:Y:S01]  /*00f0*/  IMAD.IADD R9, R7, 0x1, -R0 ;  /* 0x0000000107097824 */ /* 0x000fe200078e0a00 */
[----:B------:R-:W-:-:S03]  /*0100*/  CS2R R6, SRZ ;  /* 0x0000000000067805 */ /* 0x000fc6000001ff00 */
[----:B----4-:R-:W-:Y:S01]  /*0110*/  IMAD.WIDE R4, R9, 0x4, R4 ;  /* 0x0000000409047825 */ /* 0x010fe200078e0204 */
[----:B------:R-:W-:Y:S02]  /*0120*/  CS2R R8, SRZ ;  /* 0x0000000000087805 */ /* 0x000fe4000001ff00 */
[----:B------:R-:W2:Y:S04]  /*0130*/  @!P2 LDG.E.64 R6, desc[UR4][R2.64] ;  /* 0x000000040206a981 */ /* 0x000ea8000c1e1b00 */
[----:B------:R-:W2:Y:S02]  /*0140*/  @!P2 LDG.E.EL.64 R8, desc[UR4][R4.64] ;  /* 0x000000040408a981 */ /* 0x000ea4000c2e1b00 */
[----:B--2---:R-:W-:Y:S01]  /*0150*/  FSETP.GEU.AND P0, PT, R6, -R8, PT ;  /* 0x800000080600720b */ /* 0x004fe20003f0e000 */
[----:B------:R-:W-:Y:S01]  /*0160*/  FADD R6, R8, R6 ;  /* 0x0000000608067221 */ /* 0x000fe20000000000 */
[----:B------:R-:W-:Y:S01]  /*0170*/  FADD R0, R9, R7 ;  /* 0x0000000709007221 */ /* 0x000fe20000000000 */
[----:B------:R-:W-:-:S03]  /*0180*/  FSETP.GEU.AND P1, PT, R7, -R9, PT ;  /* 0x800000090700720b */ /* 0x000fc60003f2e000 */
[----:B------:R-:W-:Y:S02]  /*0190*/  FSEL R6, R6, RZ, P0 ;  /* 0x000000ff06067208 */ /* 0x000fe40000000000 */
[----:B------:R-:W-:Y:S01]  /*01a0*/  FSEL R7, R0, RZ, P1 ;  /* 0x000000ff00077208 */ /* 0x000fe20000800000 */
[----:B------:R-:W-:Y:S07]  /*01b0*/  @P2 EXIT ;  /* 0x000000000000294d */ /* 0x000fee0003800000 */
[----:B------:R-:W-:Y:S01]  /*01c0*/  STG.E.64 desc[UR4][R2.64], R6 ;  /* 0x0000000602007986 */ /* 0x000fe2000c101b04 */
[----:B------:R-:W-:Y:S05]  /*01d0*/  EXIT ;  /* 0x000000000000794d */ /* 0x000fea0003800000 */
.L_x_0:
[----:B------:R-:W-:-:S00]  /*01e0*/  BRA `(.L_x_0) ;  /* 0xfffffffc00fc7947 */ /* 0x000fc0000383ffff */
[----:B------:R-:W-:-:S00]  /*01f0*/  NOP ;  /* 0x0000000000007918 */ /* 0x000fc00000000000 */
        /* <DEDUP_REMOVED lines=8> */
.L_x_1:


//--------------------- .nv.constant0.triton_poi_fused_convolution_relu_12 --------------------------
	.section	.nv.constant0.triton_poi_fused_convolution_relu_12,"a",@progbits
	.sectionflags	@""
	.align	4
.nv.constant0.triton_poi_fused_convolution_relu_12:
	.zero		548
